	.headerflags	@"EF_CUDA_TEXMODE_UNIFIED EF_CUDA_64BIT_ADDRESS EF_CUDA_ACCELERATORS EF_CUDA_SM90 EF_CUDA_VIRTUAL_SM(EF_CUDA_SM90)"
	.elftype	@"ET_EXEC"


//--------------------- .nv.info                  --------------------------
	.section	.nv.info,"",@"SHT_CUDA_INFO"
	.align	4


	//----- nvinfo : EIATTR_REGCOUNT
	.align		4
        /*0000*/ 	.byte	0x04, 0x2f
        /*0002*/ 	.short	(.L_3 - .L_2)
	.align		4
.L_2:
        /*0004*/ 	.word	index@(triton_poi_fused__native_batch_norm_legit_no_training_add_23)
        /*0008*/ 	.word	0x00000016


	//----- nvinfo : EIATTR_MIN_STACK_SIZE
	.align		4
.L_3:
        /*000c*/ 	.byte	0x04, 0x12
        /*000e*/ 	.short	(.L_5 - .L_4)
	.align		4
.L_4:
        /*0010*/ 	.word	index@(triton_poi_fused__native_batch_norm_legit_no_training_add_23)
        /*0014*/ 	.word	0x00000000


	//----- nvinfo : EIATTR_FRAME_SIZE
	.align		4
.L_5:
        /*0018*/ 	.byte	0x04, 0x11
        /*001a*/ 	.short	(.L_7 - .L_6)
	.align		4
.L_6:
        /*001c*/ 	.word	index@(triton_poi_fused__native_batch_norm_legit_no_training_add_23)
        /*0020*/ 	.word	0x00000000


	//----- nvinfo : EIATTR_MIN_STACK_SIZE
	.align		4
.L_7:
        /*0024*/ 	.byte	0x04, 0x12
        /*0026*/ 	.short	(.L_9 - .L_8)
	.align		4
.L_8:
        /*0028*/ 	.word	index@(triton_poi_fused__native_batch_norm_legit_no_training_add_23)
        /*002c*/ 	.word	0x00000000
.L_9:


//--------------------- .nv.info.triton_poi_fused__native_batch_norm_legit_no_training_add_23 --------------------------
	.section	.nv.info.triton_poi_fused__native_batch_norm_legit_no_training_add_23,"",@"SHT_CUDA_INFO"
	.sectionflags	@""
	.align	4


	//----- nvinfo : EIATTR_CUDA_API_VERSION
	.align		4
        /*0000*/ 	.byte	0x04, 0x37
        /*0002*/ 	.short	(.L_11 - .L_10)
.L_10:
        /*0004*/ 	.word	0x0000007c


	//----- nvinfo : EIATTR_KPARAM_INFO
	.align		4
.L_11:
        /*0008*/ 	.byte	0x04, 0x17
        /*000a*/ 	.short	(.L_13 - .L_12)
.L_12:
        /*000c*/ 	.word	0x00000000
        /*0010*/ 	.short	0x0007
        /*0012*/ 	.short	0x0038
        /*0014*/ 	.byte	0x00, 0xf0, 0x11, 0x00


	//----- nvinfo : EIATTR_KPARAM_INFO
	.align		4
.L_13:
        /*0018*/ 	.byte	0x04, 0x17
        /*001a*/ 	.short	(.L_15 - .L_14)
.L_14:
        /*001c*/ 	.word	0x00000000
        /*0020*/ 	.short	0x0006
        /*0022*/ 	.short	0x0030
        /*0024*/ 	.byte	0x00, 0xf4, 0x21, 0x00


	//----- nvinfo : EIATTR_KPARAM_INFO
	.align		4
.L_15:
        /*0028*/ 	.byte	0x04, 0x17
        /*002a*/ 	.short	(.L_17 - .L_16)
.L_16:
        /*002c*/ 	.word	0x00000000
        /*0030*/ 	.short	0x0005
        /*0032*/ 	.short	0x0028
        /*0034*/ 	.byte	0x00, 0xf4, 0x21, 0x00


	//----- nvinfo : EIATTR_KPARAM_INFO
	.align		4
.L_17:
        /*0038*/ 	.byte	0x04, 0x17
        /*003a*/ 	.short	(.L_19 - .L_18)
.L_18:
        /*003c*/ 	.word	0x00000000
        /*0040*/ 	.short	0x0004
        /*0042*/ 	.short	0x0020
        /*0044*/ 	.byte	0x00, 0xf4, 0x21, 0x00


	//----- nvinfo : EIATTR_KPARAM_INFO
	.align		4
.L_19:
        /*0048*/ 	.byte	0x04, 0x17
        /*004a*/ 	.short	(.L_21 - .L_20)
.L_20:
        /*004c*/ 	.word	0x00000000
        /*0050*/ 	.short	0x0003
        /*0052*/ 	.short	0x0018
        /*0054*/ 	.byte	0x00, 0xf4, 0x21, 0x00


	//----- nvinfo : EIATTR_KPARAM_INFO
	.align		4
.L_21:
        /*0058*/ 	.byte	0x04, 0x17
        /*005a*/ 	.short	(.L_23 - .L_22)
.L_22:
        /*005c*/ 	.word	0x00000000
        /*0060*/ 	.short	0x0002
        /*0062*/ 	.short	0x0010
        /*0064*/ 	.byte	0x00, 0xf4, 0x21, 0x00


	//----- nvinfo : EIATTR_KPARAM_INFO
	.align		4
.L_23:
        /*0068*/ 	.byte	0x04, 0x17
        /*006a*/ 	.short	(.L_25 - .L_24)
.L_24:
        /*006c*/ 	.word	0x00000000
        /*0070*/ 	.short	0x0001
        /*0072*/ 	.short	0x0008
        /*0074*/ 	.byte	0x00, 0xf4, 0x21, 0x00


	//----- nvinfo : EIATTR_KPARAM_INFO
	.align		4
.L_25:
        /*0078*/ 	.byte	0x04, 0x17
        /*007a*/ 	.short	(.L_27 - .L_26)
.L_26:
        /*007c*/ 	.word	0x00000000
        /*0080*/ 	.short	0x0000
        /*0082*/ 	.short	0x0000
        /*0084*/ 	.byte	0x00, 0xf4, 0x21, 0x00


	//----- nvinfo : EIATTR_SPARSE_MMA_MASK
	.align		4
.L_27:
        /*0088*/ 	.byte	0x03, 0x50
        /*008a*/ 	.short	0x0000


	//----- nvinfo : EIATTR_MAXREG_COUNT
	.align		4
        /*008c*/ 	.byte	0x03, 0x1b
        /*008e*/ 	.short	0x00ff


	//----- nvinfo : EIATTR_EXIT_INSTR_OFFSETS
	.align		4
        /*0090*/ 	.byte	0x04, 0x1c
        /*0092*/ 	.short	(.L_29 - .L_28)


	//   ....[0]....
.L_28:
        /*0094*/ 	.word	0x00000320


	//   ....[1]....
        /*0098*/ 	.word	0x00000340


	//----- nvinfo : EIATTR_REQNTID
	.align		4
.L_29:
        /*009c*/ 	.byte	0x04, 0x10
        /*009e*/ 	.short	(.L_31 - .L_30)
.L_30:
        /*00a0*/ 	.word	0x00000080
        /*00a4*/ 	.word	0x00000001
        /*00a8*/ 	.word	0x00000001


	//----- nvinfo : EIATTR_CBANK_PARAM_SIZE
	.align		4
.L_31:
        /*00ac*/ 	.byte	0x03, 0x19
        /*00ae*/ 	.short	0x003c


	//----- nvinfo : EIATTR_PARAM_CBANK
	.align		4
        /*00b0*/ 	.byte	0x04, 0x0a
        /*00b2*/ 	.short	(.L_33 - .L_32)
	.align		4
.L_32:
        /*00b4*/ 	.word	index@(.nv.constant0.triton_poi_fused__native_batch_norm_legit_no_training_add_23)
        /*00b8*/ 	.short	0x0210
        /*00ba*/ 	.short	0x003c


	//----- nvinfo : EIATTR_SW_WAR
	.align		4
.L_33:
        /*00bc*/ 	.byte	0x04, 0x36
        /*00be*/ 	.short	(.L_35 - .L_34)
.L_34:
        /*00c0*/ 	.word	0x00000008
.L_35:


//--------------------- .nv.callgraph             --------------------------
	.section	.nv.callgraph,"",@"SHT_CUDA_CALLGRAPH"
	.align	4
	.sectionentsize	8
	.align		4
        /*0000*/ 	.word	0x00000000
	.align		4
        /*0004*/ 	.word	0xffffffff
	.align		4
        /*0008*/ 	.word	0x00000000
	.align		4
        /*000c*/ 	.word	0xfffffffe
	.align		4
        /*0010*/ 	.word	0x00000000
	.align		4
        /*0014*/ 	.word	0xfffffffd
	.align		4
        /*0018*/ 	.word	0x00000000
	.align		4
        /*001c*/ 	.word	0xfffffffc


//--------------------- .nv.constant4             --------------------------
	.section	.nv.constant4,"a",@progbits
	.align	8
	.align		8
.nv.constant4:
        /*0000*/ 	.dword	_$_str
	.align		8
        /*0008*/ 	.dword	_$_str_$_2


//--------------------- .text.triton_poi_fused__native_batch_norm_legit_no_training_add_23 --------------------------
	.section	.text.triton_poi_fused__native_batch_norm_legit_no_training_add_23,"ax",@progbits
	.align	128
        .global         triton_poi_fused__native_batch_norm_legit_no_training_add_23
        .type           triton_poi_fused__native_batch_norm_legit_no_training_add_23,@function
        .size           triton_poi_fused__native_batch_norm_legit_no_training_add_23,(.L_x_1 - triton_poi_fused__native_batch_norm_legit_no_training_add_23)
        .other          triton_poi_fused__native_batch_norm_legit_no_training_add_23,@"STO_CUDA_ENTRY STV_DEFAULT"
triton_poi_fused__native_batch_norm_legit_no_training_add_23:
.text.triton_poi_fused__native_batch_norm_legit_no_training_add_23:
[----:B------:R-:W0:Y:S01]  /*0000*/  LDC R1, c[0x0][0x28] ;  /* 0x00000a00ff017b82 */ /* 0x000e220000000800 */
[----:B------:R-:W1:Y:S07]  /*0010*/  S2R R0, SR_TID.X ;  /* 0x0000000000007919 */ /* 0x000e6e0000002100 */
[----:B------:R-:W2:Y:S01]  /*0020*/  LDC.64 R12, c[0x0][0x220] ;  /* 0x00008800ff0c7b82 */ /* 0x000ea20000000a00 */
[----:B------:R-:W-:Y:S01]  /*0030*/  ULDC.64 UR4, c[0x0][0x208] ;  /* 0x0000820000047ab9 */ /* 0x000fe20000000a00 */
[----:B------:R-:W3:Y:S06]  /*0040*/  S2R R3, SR_CTAID.X ;  /* 0x0000000000037919 */ /* 0x000eec0000002500 */
[----:B------:R-:W4:Y:S08]  /*0050*/  LDC.64 R8, c[0x0][0x210] ;  /* 0x00008400ff087b82 */ /* 0x000f300000000a00 */
[----:B------:R-:W5:Y:S08]  /*0060*/  LDC.64 R10, c[0x0][0x218] ;  /* 0x00008600ff0a7b82 */ /* 0x000f700000000a00 */
[----:B------:R-:W5:Y:S01]  /*0070*/  LDC.64 R14, c[0x0][0x228] ;  /* 0x00008a00ff0e7b82 */ /* 0x000f620000000a00 */
[----:B-1----:R-:W-:-:S07]  /*0080*/  LOP3.LUT R0, R0, 0x7f, RZ, 0xc0, !PT ;  /* 0x0000007f00007812 */ /* 0x002fce00078ec0ff */
[----:B------:R-:W1:Y:S01]  /*0090*/  LDC.64 R16, c[0x0][0x230] ;  /* 0x00008c00ff107b82 */ /* 0x000e620000000a00 */
[----:B---3--:R-:W-:Y:S02]  /*00a0*/  SHF.R.S32.HI R2, RZ, 0x18, R3 ;  /* 0x00000018ff027819 */ /* 0x008fe40000011403 */
[----:B------:R-:W-:Y:S02]  /*00b0*/  LEA R0, R3, R0, 0x7 ;  /* 0x0000000003007211 */ /* 0x000fe400078e38ff */
[----:B------:R-:W-:-:S03]  /*00c0*/  SGXT R3, R2, 0x1 ;  /* 0x000000010203781a */ /* 0x000fc60000000200 */
[----:B------:R-:W3:Y:S01]  /*00d0*/  LDC.64 R4, c[0x0][0x238] ;  /* 0x00008e00ff047b82 */ /* 0x000ee20000000a00 */
[----:B------:R-:W-:Y:S02]  /*00e0*/  ISETP.GE.AND P2, PT, R0, 0x200, PT ;  /* 0x000002000000780c */ /* 0x000fe40003f46270 */
[----:B------:R-:W-:-:S04]  /*00f0*/  LEA.HI R3, R3, R0, RZ, 0x7 ;  /* 0x0000000003037211 */ /* 0x000fc800078f38ff */
[----:B------:R-:W-:-:S04]  /*0100*/  LOP3.LUT R3, R3, 0xffffff80, RZ, 0xc0, !PT ;  /* 0xffffff8003037812 */ /* 0x000fc800078ec0ff */
[----:B------:R-:W-:Y:S02]  /*0110*/  IADD3 R19, R0, -R3, RZ ;  /* 0x8000000300137210 */ /* 0x000fe40007ffe0ff */
[----:B------:R-:W-:-:S03]  /*0120*/  CS2R R2, SRZ ;  /* 0x0000000000027805 */ /* 0x000fc6000001ff00 */
[----:B--2---:R-:W-:-:S05]  /*0130*/  IMAD.WIDE R12, R19, 0x4, R12 ;  /* 0x00000004130c7825 */ /* 0x004fca00078e020c */
[----:B------:R2:W3:Y:S01]  /*0140*/  @!P2 LDG.E.EL R2, desc[UR4][R12.64] ;  /* 0x000000040c02a981 */ /* 0x0004e2000c2e1900 */
[----:B------:R-:W-:Y:S01]  /*0150*/  CS2R R6, SRZ ;  /* 0x0000000000067805 */ /* 0x000fe2000001ff00 */
[----:B----4-:R-:W-:-:S04]  /*0160*/  IMAD.WIDE R8, R0, 0x4, R8 ;  /* 0x0000000400087825 */ /* 0x010fc800078e0208 */
[C---:B-----5:R-:W-:Y:S01]  /*0170*/  IMAD.WIDE R10, R19.reuse, 0x4, R10 ;  /* 0x00000004130a7825 */ /* 0x060fe200078e020a */
[----:B------:R4:W5:Y:S03]  /*0180*/  @!P2 LDG.E R6, desc[UR4][R8.64] ;  /* 0x000000040806a981 */ /* 0x000966000c1e1900 */
[C---:B0-2---:R-:W-:Y:S01]  /*0190*/  IMAD.WIDE R12, R19.reuse, 0x4, R14 ;  /* 0x00000004130c7825 */ /* 0x045fe200078e020e */
[----:B------:R0:W5:Y:S03]  /*01a0*/  @!P2 LDG.E.EL R3, desc[UR4][R10.64] ;  /* 0x000000040a03a981 */ /* 0x000166000c2e1900 */
[----:B-1----:R-:W-:Y:S01]  /*01b0*/  IMAD.WIDE R14, R19, 0x4, R16 ;  /* 0x00000004130e7825 */ /* 0x002fe200078e0210 */
[----:B------:R-:W-:Y:S01]  /*01c0*/  CS2R R16, SRZ ;  /* 0x0000000000107805 */ /* 0x000fe2000001ff00 */
[----:B------:R-:W2:Y:S01]  /*01d0*/  @!P2 LDG.E.EL R7, desc[UR4][R12.64] ;  /* 0x000000040c07a981 */ /* 0x000ea2000c2e1900 */
[----:B----4-:R-:W1:Y:S01]  /*01e0*/  LDC.64 R8, c[0x0][0x240] ;  /* 0x00009000ff087b82 */ /* 0x010e620000000a00 */
[----:B---3--:R-:W-:-:S03]  /*01f0*/  IMAD.WIDE R4, R0, 0x4, R4 ;  /* 0x0000000400047825 */ /* 0x008fc600078e0204 */
[----:B------:R-:W2:Y:S04]  /*0200*/  @!P2 LDG.E.EL R16, desc[UR4][R14.64] ;  /* 0x000000040e10a981 */ /* 0x000ea8000c2e1900 */
[----:B------:R-:W3:Y:S01]  /*0210*/  @!P2 LDG.E R17, desc[UR4][R4.64] ;  /* 0x000000040411a981 */ /* 0x000ee2000c1e1900 */
[----:B0-----:R-:W-:Y:S01]  /*0220*/  HFMA2.MMA R11, -RZ, RZ, 1.625, 0 ;  /* 0x3e800000ff0b7435 */ /* 0x001fe200000001ff */
[----:B------:R-:W-:-:S04]  /*0230*/  FADD R2, R2, 0.0010000000474974513054 ;  /* 0x3a83126f02027421 */ /* 0x000fc80000000000 */
[----:B------:R-:W0:Y:S01]  /*0240*/  MUFU.SQRT R10, R2 ;  /* 0x00000002000a7308 */ /* 0x000e220000002000 */
[----:B-----5:R-:W-:Y:S01]  /*0250*/  FADD R3, -R3, R6 ;  /* 0x0000000603037221 */ /* 0x020fe20000000100 */
[C---:B0-----:R-:W-:Y:S02]  /*0260*/  FSETP.GT.AND P0, PT, R10.reuse, 8.50705917302346158658e+37, PT ;  /* 0x7e8000000a00780b */ /* 0x041fe40003f04000 */
[----:B------:R-:W-:Y:S02]  /*0270*/  FSETP.GEU.AND P1, PT, R10, 1.175494350822287508e-38, PT ;  /* 0x008000000a00780b */ /* 0x000fe40003f2e000 */
[----:B------:R-:W-:-:S09]  /*0280*/  FSEL R11, R11, 1, P0 ;  /* 0x3f8000000b0b7808 */ /* 0x000fd20000000000 */
[----:B------:R-:W-:Y:S02]  /*0290*/  @P0 FMUL R10, R10, 0.25 ;  /* 0x3e8000000a0a0820 */ /* 0x000fe40000400000 */
[----:B------:R-:W-:Y:S02]  /*02a0*/  @!P1 FMUL R11, R11, 16777216 ;  /* 0x4b8000000b0b9820 */ /* 0x000fe40000400000 */
[----:B------:R-:W-:-:S06]  /*02b0*/  @!P1 FMUL R10, R10, 16777216 ;  /* 0x4b8000000a0a9820 */ /* 0x000fcc0000400000 */
[----:B------:R-:W0:Y:S02]  /*02c0*/  MUFU.RCP R10, R10 ;  /* 0x0000000a000a7308 */ /* 0x000e240000001000 */
[----:B0-----:R-:W-:-:S04]  /*02d0*/  FMUL R2, R10, R11 ;  /* 0x0000000b0a027220 */ /* 0x001fc80000400000 */
[----:B------:R-:W-:-:S04]  /*02e0*/  FMUL R3, R3, R2 ;  /* 0x0000000203037220 */ /* 0x000fc80000400000 */
[----:B--2---:R-:W-:Y:S01]  /*02f0*/  FFMA R16, R3, R7, R16 ;  /* 0x0000000703107223 */ /* 0x004fe20000000010 */
[----:B-1----:R-:W-:-:S04]  /*0300*/  IMAD.WIDE R2, R0, 0x4, R8 ;  /* 0x0000000400027825 */ /* 0x002fc800078e0208 */
[----:B---3--:R-:W-:Y:S01]  /*0310*/  FADD R17, R16, R17 ;  /* 0x0000001110117221 */ /* 0x008fe20000000000 */
[----:B------:R-:W-:Y:S06]  /*0320*/  @P2 EXIT ;  /* 0x000000000000294d */ /* 0x000fec0003800000 */
[----:B------:R-:W-:Y:S01]  /*0330*/  STG.E desc[UR4][R2.64], R17 ;  /* 0x0000001102007986 */ /* 0x000fe2000c101904 */
[----:B------:R-:W-:Y:S05]  /*0340*/  EXIT ;  /* 0x000000000000794d */ /* 0x000fea0003800000 */
.L_x_0:
[----:B------:R-:W-:-:S00]  /*0350*/  BRA `(.L_x_0) ;  /* 0xfffffffc00fc7947 */ /* 0x000fc0000383ffff */
[----:B------:R-:W-:-:S00]  /*0360*/  NOP ;  /* 0x0000000000007918 */ /* 0x000fc00000000000 */
        /* <DEDUP_REMOVED lines=9> */
.L_x_1:


//--------------------- .nv.global.init           --------------------------
	.section	.nv.global.init,"aw",@progbits
.nv.global.init:
	.type		_$_str,@object
	.size		_$_str,(_$_str_$_2 - _$_str)
_$_str:
        /*0000*/ 	.byte	0x5f, 0x5f, 0x43, 0x55, 0x44, 0x41, 0x5f, 0x46, 0x54, 0x5a, 0x00
	.type		_$_str_$_2,@object
	.size		_$_str_$_2,(.L_1 - _$_str_$_2)
_$_str_$_2:
        /*000b*/ 	.byte	0x5f, 0x5f, 0x43, 0x55, 0x44, 0x41, 0x5f, 0x50, 0x52, 0x45, 0x43, 0x5f, 0x53, 0x51, 0x52, 0x54
        /*001b*/ 	.byte	0x00
.L_1:


//--------------------- .nv.constant0.triton_poi_fused__native_batch_norm_legit_no_training_add_23 --------------------------
	.section	.nv.constant0.triton_poi_fused__native_batch_norm_legit_no_training_add_23,"a",@progbits
	.sectionflags	@""
	.align	4
.nv.constant0.triton_poi_fused__native_batch_norm_legit_no_training_add_23:
	.zero		588
